	.headerflags	@"EF_CUDA_TEXMODE_UNIFIED EF_CUDA_64BIT_ADDRESS EF_CUDA_SM89 EF_CUDA_VIRTUAL_SM(EF_CUDA_SM89)"
	.elftype	@"ET_EXEC"


//--------------------- .nv.info                  --------------------------
	.section	.nv.info,"",@"SHT_CUDA_INFO"
	.align	4


	//----- nvinfo : EIATTR_REGCOUNT
	.align		4
        /*0000*/ 	.byte	0x04, 0x2f
        /*0002*/ 	.short	(.L_2 - .L_1)
	.align		4
.L_1:
        /*0004*/ 	.word	index@(triton__0d1d2d3d4d5d6d7de8de)
        /*0008*/ 	.word	0x00000028


	//----- nvinfo : EIATTR_MAX_STACK_SIZE
	.align		4
.L_2:
        /*000c*/ 	.byte	0x04, 0x23
        /*000e*/ 	.short	(.L_4 - .L_3)
	.align		4
.L_3:
        /*0010*/ 	.word	index@(triton__0d1d2d3d4d5d6d7de8de)
        /*0014*/ 	.word	0x00000000


	//----- nvinfo : EIATTR_MIN_STACK_SIZE
	.align		4
.L_4:
        /*0018*/ 	.byte	0x04, 0x12
        /*001a*/ 	.short	(.L_6 - .L_5)
	.align		4
.L_5:
        /*001c*/ 	.word	index@(triton__0d1d2d3d4d5d6d7de8de)
        /*0020*/ 	.word	0x00000000


	//----- nvinfo : EIATTR_FRAME_SIZE
	.align		4
.L_6:
        /*0024*/ 	.byte	0x04, 0x11
        /*0026*/ 	.short	(.L_8 - .L_7)
	.align		4
.L_7:
        /*0028*/ 	.word	index@(triton__0d1d2d3d4d5d6d7de8de)
        /*002c*/ 	.word	0x00000000
.L_8:


//--------------------- .nv.info.triton__0d1d2d3d4d5d6d7de8de --------------------------
	.section	.nv.info.triton__0d1d2d3d4d5d6d7de8de,"",@"SHT_CUDA_INFO"
	.align	4


	//----- nvinfo : EIATTR_CUDA_API_VERSION
	.align		4
        /*0000*/ 	.byte	0x04, 0x37
        /*0002*/ 	.short	(.L_10 - .L_9)
.L_9:
        /*0004*/ 	.word	0x0000007b


	//----- nvinfo : EIATTR_PARAM_CBANK
	.align		4
.L_10:
        /*0008*/ 	.byte	0x04, 0x0a
        /*000a*/ 	.short	(.L_12 - .L_11)
	.align		4
.L_11:
        /*000c*/ 	.word	index@(.nv.constant0.triton__0d1d2d3d4d5d6d7de8de)
        /*0010*/ 	.short	0x0160
        /*0012*/ 	.short	0x0040


	//----- nvinfo : EIATTR_CBANK_PARAM_SIZE
	.align		4
.L_12:
        /*0014*/ 	.byte	0x03, 0x19
        /*0016*/ 	.short	0x0040


	//----- nvinfo : EIATTR_KPARAM_INFO
	.align		4
        /*0018*/ 	.byte	0x04, 0x17
        /*001a*/ 	.short	(.L_14 - .L_13)
.L_13:
        /*001c*/ 	.word	0x00000000
        /*0020*/ 	.short	0x0008
        /*0022*/ 	.short	0x003c
        /*0024*/ 	.byte	0x00, 0xf0, 0x11, 0x00


	//----- nvinfo : EIATTR_KPARAM_INFO
	.align		4
.L_14:
        /*0028*/ 	.byte	0x04, 0x17
        /*002a*/ 	.short	(.L_16 - .L_15)
.L_15:
        /*002c*/ 	.word	0x00000000
        /*0030*/ 	.short	0x0007
        /*0032*/ 	.short	0x0038
        /*0034*/ 	.byte	0x00, 0xf0, 0x11, 0x00


	//----- nvinfo : EIATTR_KPARAM_INFO
	.align		4
.L_16:
        /*0038*/ 	.byte	0x04, 0x17
        /*003a*/ 	.short	(.L_18 - .L_17)
.L_17:
        /*003c*/ 	.word	0x00000000
        /*0040*/ 	.short	0x0006
        /*0042*/ 	.short	0x0030
        /*0044*/ 	.byte	0x00, 0xf0, 0x21, 0x00


	//----- nvinfo : EIATTR_KPARAM_INFO
	.align		4
.L_18:
        /*0048*/ 	.byte	0x04, 0x17
        /*004a*/ 	.short	(.L_20 - .L_19)
.L_19:
        /*004c*/ 	.word	0x00000000
        /*0050*/ 	.short	0x0005
        /*0052*/ 	.short	0x0028
        /*0054*/ 	.byte	0x00, 0xf0, 0x21, 0x00


	//----- nvinfo : EIATTR_KPARAM_INFO
	.align		4
.L_20:
        /*0058*/ 	.byte	0x04, 0x17
        /*005a*/ 	.short	(.L_22 - .L_21)
.L_21:
        /*005c*/ 	.word	0x00000000
        /*0060*/ 	.short	0x0004
        /*0062*/ 	.short	0x0020
        /*0064*/ 	.byte	0x00, 0xf0, 0x21, 0x00


	//----- nvinfo : EIATTR_KPARAM_INFO
	.align		4
.L_22:
        /*0068*/ 	.byte	0x04, 0x17
        /*006a*/ 	.short	(.L_24 - .L_23)
.L_23:
        /*006c*/ 	.word	0x00000000
        /*0070*/ 	.short	0x0003
        /*0072*/ 	.short	0x0018
        /*0074*/ 	.byte	0x00, 0xf0, 0x21, 0x00


	//----- nvinfo : EIATTR_KPARAM_INFO
	.align		4
.L_24:
        /*0078*/ 	.byte	0x04, 0x17
        /*007a*/ 	.short	(.L_26 - .L_25)
.L_25:
        /*007c*/ 	.word	0x00000000
        /*0080*/ 	.short	0x0002
        /*0082*/ 	.short	0x0010
        /*0084*/ 	.byte	0x00, 0xf0, 0x21, 0x00


	//----- nvinfo : EIATTR_KPARAM_INFO
	.align		4
.L_26:
        /*0088*/ 	.byte	0x04, 0x17
        /*008a*/ 	.short	(.L_28 - .L_27)
.L_27:
        /*008c*/ 	.word	0x00000000
        /*0090*/ 	.short	0x0001
        /*0092*/ 	.short	0x0008
        /*0094*/ 	.byte	0x00, 0xf0, 0x21, 0x00


	//----- nvinfo : EIATTR_KPARAM_INFO
	.align		4
.L_28:
        /*0098*/ 	.byte	0x04, 0x17
        /*009a*/ 	.short	(.L_30 - .L_29)
.L_29:
        /*009c*/ 	.word	0x00000000
        /*00a0*/ 	.short	0x0000
        /*00a2*/ 	.short	0x0000
        /*00a4*/ 	.byte	0x00, 0xf0, 0x21, 0x00


	//----- nvinfo : EIATTR_MAXREG_COUNT
	.align		4
.L_30:
        /*00a8*/ 	.byte	0x03, 0x1b
        /*00aa*/ 	.short	0x00ff


	//----- nvinfo : EIATTR_COOP_GROUP_MASK_REGIDS
	.align		4
        /*00ac*/ 	.byte	0x04, 0x29
        /*00ae*/ 	.short	(.L_32 - .L_31)


	//   ....[0]....
.L_31:
        /*00b0*/ 	.word	0xffffffff


	//   ....[1]....
        /*00b4*/ 	.word	0xffffffff


	//   ....[2]....
        /*00b8*/ 	.word	0xffffffff


	//   ....[3]....
        /*00bc*/ 	.word	0xffffffff


	//   ....[4]....
        /*00c0*/ 	.word	0xffffffff


	//   ....[5]....
        /*00c4*/ 	.word	0xffffffff


	//   ....[6]....
        /*00c8*/ 	.word	0xffffffff


	//   ....[7]....
        /*00cc*/ 	.word	0xffffffff


	//   ....[8]....
        /*00d0*/ 	.word	0xffffffff


	//   ....[9]....
        /*00d4*/ 	.word	0xffffffff


	//   ....[10]....
        /*00d8*/ 	.word	0xffffffff


	//   ....[11]....
        /*00dc*/ 	.word	0xffffffff


	//   ....[12]....
        /*00e0*/ 	.word	0xffffffff


	//   ....[13]....
        /*00e4*/ 	.word	0xffffffff


	//   ....[14]....
        /*00e8*/ 	.word	0xffffffff


	//   ....[15]....
        /*00ec*/ 	.word	0xffffffff


	//----- nvinfo : EIATTR_COOP_GROUP_INSTR_OFFSETS
	.align		4
.L_32:
        /*00f0*/ 	.byte	0x04, 0x28
        /*00f2*/ 	.short	(.L_34 - .L_33)


	//   ....[0]....
.L_33:
        /*00f4*/ 	.word	0x000004e0


	//   ....[1]....
        /*00f8*/ 	.word	0x00000500


	//   ....[2]....
        /*00fc*/ 	.word	0x00000520


	//   ....[3]....
        /*0100*/ 	.word	0x00000540


	//   ....[4]....
        /*0104*/ 	.word	0x00000560


	//   ....[5]....
        /*0108*/ 	.word	0x000005d0


	//   ....[6]....
        /*010c*/ 	.word	0x000005f0


	//   ....[7]....
        /*0110*/ 	.word	0x00000620


	//   ....[8]....
        /*0114*/ 	.word	0x000010e0


	//   ....[9]....
        /*0118*/ 	.word	0x00001100


	//   ....[10]....
        /*011c*/ 	.word	0x00001120


	//   ....[11]....
        /*0120*/ 	.word	0x00001140


	//   ....[12]....
        /*0124*/ 	.word	0x00001170


	//   ....[13]....
        /*0128*/ 	.word	0x000011e0


	//   ....[14]....
        /*012c*/ 	.word	0x00001200


	//   ....[15]....
        /*0130*/ 	.word	0x00001220


	//----- nvinfo : EIATTR_EXIT_INSTR_OFFSETS
	.align		4
.L_34:
        /*0134*/ 	.byte	0x04, 0x1c
        /*0136*/ 	.short	(.L_36 - .L_35)


	//   ....[0]....
.L_35:
        /*0138*/ 	.word	0x00001be0


	//----- nvinfo : EIATTR_MAX_THREADS
	.align		4
.L_36:
        /*013c*/ 	.byte	0x04, 0x05
        /*013e*/ 	.short	(.L_38 - .L_37)
.L_37:
        /*0140*/ 	.word	0x00000100
        /*0144*/ 	.word	0x00000001
        /*0148*/ 	.word	0x00000001
.L_38:


//--------------------- .nv.rel.action            --------------------------
	.section	.nv.rel.action,"",@"SHT_CUDA_RELOCINFO"
	.align	8
	.sectionentsize	8
        /*0000*/ 	.byte	0x73, 0x00, 0x00, 0x00, 0x00, 0x00, 0x00, 0x00, 0x00, 0x00, 0x00, 0x11, 0x25, 0x00, 0x05, 0x36


//--------------------- .nv.constant0.triton__0d1d2d3d4d5d6d7de8de --------------------------
	.section	.nv.constant0.triton__0d1d2d3d4d5d6d7de8de,"a",@progbits
	.align	4
.nv.constant0.triton__0d1d2d3d4d5d6d7de8de:
	.zero		416


//--------------------- .text.triton__0d1d2d3d4d5d6d7de8de --------------------------
	.section	.text.triton__0d1d2d3d4d5d6d7de8de,"ax",@progbits
	.sectionflags	@"SHF_BARRIERS=1"
	.sectioninfo	@"SHI_REGISTERS=40"
	.align	128
        .global         triton__0d1d2d3d4d5d6d7de8de
        .type           triton__0d1d2d3d4d5d6d7de8de,@function
        .size           triton__0d1d2d3d4d5d6d7de8de,(.L_x_2 - triton__0d1d2d3d4d5d6d7de8de)
        .other          triton__0d1d2d3d4d5d6d7de8de,@"STO_CUDA_ENTRY STV_DEFAULT"
triton__0d1d2d3d4d5d6d7de8de:
.text.triton__0d1d2d3d4d5d6d7de8de:
[----:B------:R-:W-:-:S02]  /*0000*/  MOV R1, c[0x0][0x28] ;  /* 0x00000a0000017a02 */ /* 0x000fc40000000f00 */
[----:B------:R-:W0:Y:S01]  /*0010*/  S2R R12, SR_TID.X ;  /* 0x00000000000c7919 */ /* 0x000e220000002100 */
[----:B------:R-:W-:Y:S01]  /*0020*/  MOV R25, 0x2 ;  /* 0x0000000200197802 */ /* 0x000fe20000000f00 */
[----:B------:R-:W-:Y:S01]  /*0030*/  CS2R R6, SRZ ;  /* 0x0000000000067805 */ /* 0x000fe2000001ff00 */
[----:B------:R-:W-:Y:S01]  /*0040*/  ULDC.64 UR4, c[0x0][0x118] ;  /* 0x0000460000047ab9 */ /* 0x000fe20000000a00 */
[----:B------:R-:W1:Y:S01]  /*0050*/  S2R R2, SR_CTAID.X ;  /* 0x0000000000027919 */ /* 0x000e620000002500 */
[----:B0-----:R-:W-:-:S04]  /*0060*/  LOP3.LUT R16, R12, 0xff, RZ, 0xc0, !PT ;  /* 0x000000ff0c107812 */ /* 0x001fc800078ec0ff */
[----:B------:R-:W-:-:S04]  /*0070*/  SHF.L.U32 R3, R16, 0x3, RZ ;  /* 0x0000000310037819 */ /* 0x000fc800000006ff */
[----:B------:R-:W-:Y:S01]  /*0080*/  IADD3 R4, R3, 0x800, RZ ;  /* 0x0000080003047810 */ /* 0x000fe20007ffe0ff */
[----:B-1----:R-:W-:-:S03]  /*0090*/  IMAD R32, R2, 0xe00, R3 ;  /* 0x00000e0002207824 */ /* 0x002fc600078e0203 */
[----:B------:R-:W-:Y:S01]  /*00a0*/  ISETP.GE.U32.AND P3, PT, R4, 0xe00, PT ;  /* 0x00000e000400780c */ /* 0x000fe20003f66070 */
[C---:B------:R-:W-:Y:S01]  /*00b0*/  IMAD.WIDE R26, R32.reuse, R25, c[0x0][0x170] ;  /* 0x00005c00201a7625 */ /* 0x040fe200078e0219 */
[----:B------:R-:W-:Y:S01]  /*00c0*/  IADD3 R24, R32, 0x800, RZ ;  /* 0x0000080020187810 */ /* 0x000fe20007ffe0ff */
[----:B------:R-:W-:-:S03]  /*00d0*/  CS2R R4, SRZ ;  /* 0x0000000000047805 */ /* 0x000fc6000001ff00 */
[----:B------:R-:W2:Y:S01]  /*00e0*/  LDG.E.EL.128 R8, [R26.64] ;  /* 0x000000041a087981 */ /* 0x000ea2000c2e1d00 */
[----:B------:R-:W-:-:S06]  /*00f0*/  IMAD.WIDE R24, R24, R25, c[0x0][0x170] ;  /* 0x00005c0018187625 */ /* 0x000fcc00078e0219 */
[----:B------:R-:W3:Y:S01]  /*0100*/  @!P3 LDG.E.EL.128 R4, [R24.64] ;  /* 0x000000041804b981 */ /* 0x000ee2000c2e1d00 */
[C---:B------:R-:W-:Y:S02]  /*0110*/  LOP3.LUT P2, RZ, R12.reuse, 0x1f, RZ, 0xc0, !PT ;  /* 0x0000001f0cff7812 */ /* 0x040fe4000784c0ff */
[----:B------:R-:W-:Y:S02]  /*0120*/  ISETP.GE.AND P1, PT, R12, 0x8, PT ;  /* 0x000000080c00780c */ /* 0x000fe40003f26270 */
[----:B---3--:R-:W-:Y:S02]  /*0130*/  SEL R17, R4, RZ, !P3 ;  /* 0x000000ff04117207 */ /* 0x008fe40005800000 */
[----:B------:R-:W-:Y:S02]  /*0140*/  SEL R5, R5, RZ, !P3 ;  /* 0x000000ff05057207 */ /* 0x000fe40005800000 */
[C---:B------:R-:W-:Y:S02]  /*0150*/  SHF.L.U32 R19, R17.reuse, 0x10, RZ ;  /* 0x0000001011137819 */ /* 0x040fe400000006ff */
[----:B------:R-:W-:-:S02]  /*0160*/  PRMT R18, R17, 0x7632, R18 ;  /* 0x0000763211127816 */ /* 0x000fc40000000012 */
[----:B------:R-:W-:Y:S01]  /*0170*/  PRMT R17, R5, 0x7632, R17 ;  /* 0x0000763205117816 */ /* 0x000fe20000000011 */
[----:B------:R-:W-:Y:S01]  /*0180*/  FMUL R19, R19, R19 ;  /* 0x0000001313137220 */ /* 0x000fe20000400000 */
[----:B------:R-:W-:Y:S02]  /*0190*/  SHF.L.U32 R18, R18, 0x10, RZ ;  /* 0x0000001012127819 */ /* 0x000fe400000006ff */
[----:B------:R-:W-:Y:S02]  /*01a0*/  SHF.L.U32 R5, R5, 0x10, RZ ;  /* 0x0000001005057819 */ /* 0x000fe400000006ff */
[----:B--2---:R-:W-:Y:S01]  /*01b0*/  SHF.L.U32 R14, R8, 0x10, RZ ;  /* 0x00000010080e7819 */ /* 0x004fe200000006ff */
[----:B------:R-:W-:Y:S01]  /*01c0*/  FMUL R18, R18, R18 ;  /* 0x0000001212127220 */ /* 0x000fe20000400000 */
[----:B------:R-:W-:Y:S01]  /*01d0*/  FSEL R19, R19, -RZ, !P3 ;  /* 0x800000ff13137208 */ /* 0x000fe20005800000 */
[----:B------:R-:W-:Y:S01]  /*01e0*/  FMUL R5, R5, R5 ;  /* 0x0000000505057220 */ /* 0x000fe20000400000 */
[----:B------:R-:W-:-:S02]  /*01f0*/  PRMT R15, R8, 0x7632, R15 ;  /* 0x00007632080f7816 */ /* 0x000fc4000000000f */
[----:B------:R-:W-:Y:S02]  /*0200*/  SHF.L.U32 R17, R17, 0x10, RZ ;  /* 0x0000001011117819 */ /* 0x000fe400000006ff */
[----:B------:R-:W-:Y:S01]  /*0210*/  SEL R6, R6, RZ, !P3 ;  /* 0x000000ff06067207 */ /* 0x000fe20005800000 */
[----:B------:R-:W-:Y:S01]  /*0220*/  FFMA R19, R14, R14, R19 ;  /* 0x0000000e0e137223 */ /* 0x000fe20000000013 */
[----:B------:R-:W-:Y:S01]  /*0230*/  PRMT R13, R9, 0x7632, R13 ;  /* 0x00007632090d7816 */ /* 0x000fe2000000000d */
[----:B------:R-:W-:Y:S01]  /*0240*/  FMUL R17, R17, R17 ;  /* 0x0000001111117220 */ /* 0x000fe20000400000 */
[----:B------:R-:W-:Y:S02]  /*0250*/  SHF.L.U32 R9, R9, 0x10, RZ ;  /* 0x0000001009097819 */ /* 0x000fe400000006ff */
[----:B------:R-:W-:Y:S02]  /*0260*/  SHF.L.U32 R15, R15, 0x10, RZ ;  /* 0x000000100f0f7819 */ /* 0x000fe400000006ff */
[----:B------:R-:W-:-:S02]  /*0270*/  FSEL R18, R18, -RZ, !P3 ;  /* 0x800000ff12127208 */ /* 0x000fc40005800000 */
[----:B------:R-:W-:Y:S02]  /*0280*/  FSEL R14, R5, -RZ, !P3 ;  /* 0x800000ff050e7208 */ /* 0x000fe40005800000 */
[C---:B------:R-:W-:Y:S02]  /*0290*/  PRMT R5, R6.reuse, 0x7632, R5 ;  /* 0x0000763206057816 */ /* 0x040fe40000000005 */
[----:B------:R-:W-:Y:S01]  /*02a0*/  SHF.L.U32 R6, R6, 0x10, RZ ;  /* 0x0000001006067819 */ /* 0x000fe200000006ff */
[----:B------:R-:W-:Y:S01]  /*02b0*/  FFMA R18, R15, R15, R18 ;  /* 0x0000000f0f127223 */ /* 0x000fe20000000012 */
[----:B------:R-:W-:Y:S01]  /*02c0*/  SEL R7, R7, RZ, !P3 ;  /* 0x000000ff07077207 */ /* 0x000fe20005800000 */
[----:B------:R-:W-:Y:S01]  /*02d0*/  FFMA R14, R9, R9, R14 ;  /* 0x00000009090e7223 */ /* 0x000fe2000000000e */
[----:B------:R-:W-:Y:S01]  /*02e0*/  SHF.L.U32 R13, R13, 0x10, RZ ;  /* 0x000000100d0d7819 */ /* 0x000fe200000006ff */
[----:B------:R-:W-:Y:S01]  /*02f0*/  FMUL R6, R6, R6 ;  /* 0x0000000606067220 */ /* 0x000fe20000400000 */
[----:B------:R-:W-:-:S02]  /*0300*/  FSEL R20, R17, -RZ, !P3 ;  /* 0x800000ff11147208 */ /* 0x000fc40005800000 */
[----:B------:R-:W-:Y:S01]  /*0310*/  SHF.L.U32 R9, R5, 0x10, RZ ;  /* 0x0000001005097819 */ /* 0x000fe200000006ff */
[----:B------:R-:W-:Y:S01]  /*0320*/  FADD R19, R19, R18 ;  /* 0x0000001213137221 */ /* 0x000fe20000000000 */
[----:B------:R-:W-:Y:S01]  /*0330*/  PRMT R5, R7, 0x7632, R5 ;  /* 0x0000763207057816 */ /* 0x000fe20000000005 */
[----:B------:R-:W-:Y:S01]  /*0340*/  FFMA R20, R13, R13, R20 ;  /* 0x0000000d0d147223 */ /* 0x000fe20000000014 */
[----:B------:R-:W-:Y:S01]  /*0350*/  SHF.L.U32 R7, R7, 0x10, RZ ;  /* 0x0000001007077819 */ /* 0x000fe200000006ff */
[----:B------:R-:W-:Y:S01]  /*0360*/  FMUL R9, R9, R9 ;  /* 0x0000000909097220 */ /* 0x000fe20000400000 */
[----:B------:R-:W-:Y:S01]  /*0370*/  PRMT R4, R10, 0x7632, R4 ;  /* 0x000076320a047816 */ /* 0x000fe20000000004 */
[----:B------:R-:W-:Y:S01]  /*0380*/  FADD R19, R14, R19 ;  /* 0x000000130e137221 */ /* 0x000fe20000000000 */
[----:B------:R-:W-:Y:S02]  /*0390*/  SHF.L.U32 R10, R10, 0x10, RZ ;  /* 0x000000100a0a7819 */ /* 0x000fe400000006ff */
[----:B------:R-:W-:Y:S01]  /*03a0*/  FSEL R13, R6, -RZ, !P3 ;  /* 0x800000ff060d7208 */ /* 0x000fe20005800000 */
[----:B------:R-:W-:Y:S01]  /*03b0*/  FMUL R7, R7, R7 ;  /* 0x0000000707077220 */ /* 0x000fe20000400000 */
[----:B------:R-:W-:Y:S01]  /*03c0*/  SHF.L.U32 R5, R5, 0x10, RZ ;  /* 0x0000001005057819 */ /* 0x000fe200000006ff */
[----:B------:R-:W-:Y:S01]  /*03d0*/  FADD R20, R20, R19 ;  /* 0x0000001314147221 */ /* 0x000fe20000000000 */
[----:B------:R-:W-:Y:S01]  /*03e0*/  SHF.L.U32 R4, R4, 0x10, RZ ;  /* 0x0000001004047819 */ /* 0x000fe200000006ff */
[----:B------:R-:W-:Y:S01]  /*03f0*/  FFMA R13, R10, R10, R13 ;  /* 0x0000000a0a0d7223 */ /* 0x000fe2000000000d */
[----:B------:R-:W-:Y:S01]  /*0400*/  FSEL R9, R9, -RZ, !P3 ;  /* 0x800000ff09097208 */ /* 0x000fe20005800000 */
[----:B------:R-:W-:Y:S01]  /*0410*/  FMUL R5, R5, R5 ;  /* 0x0000000505057220 */ /* 0x000fe20000400000 */
[----:B------:R-:W-:Y:S01]  /*0420*/  PRMT R8, R11, 0x7632, R8 ;  /* 0x000076320b087816 */ /* 0x000fe20000000008 */
[----:B------:R-:W-:Y:S01]  /*0430*/  FADD R20, R13, R20 ;  /* 0x000000140d147221 */ /* 0x000fe20000000000 */
[----:B------:R-:W-:Y:S01]  /*0440*/  SHF.L.U32 R11, R11, 0x10, RZ ;  /* 0x000000100b0b7819 */ /* 0x000fe200000006ff */
[----:B------:R-:W-:Y:S01]  /*0450*/  FFMA R9, R4, R4, R9 ;  /* 0x0000000404097223 */ /* 0x000fe20000000009 */
[----:B------:R-:W-:-:S02]  /*0460*/  FSEL R6, R7, -RZ, !P3 ;  /* 0x800000ff07067208 */ /* 0x000fc40005800000 */
[----:B------:R-:W-:Y:S01]  /*0470*/  SHF.L.U32 R8, R8, 0x10, RZ ;  /* 0x0000001008087819 */ /* 0x000fe200000006ff */
[----:B------:R-:W-:Y:S01]  /*0480*/  FADD R9, R9, R20 ;  /* 0x0000001409097221 */ /* 0x000fe20000000000 */
[----:B------:R-:W-:Y:S01]  /*0490*/  FSEL R5, R5, -RZ, !P3 ;  /* 0x800000ff05057208 */ /* 0x000fe20005800000 */
[----:B------:R-:W-:-:S04]  /*04a0*/  FFMA R6, R11, R11, R6 ;  /* 0x0000000b0b067223 */ /* 0x000fc80000000006 */
[----:B------:R-:W-:Y:S01]  /*04b0*/  FFMA R5, R8, R8, R5 ;  /* 0x0000000808057223 */ /* 0x000fe20000000005 */
[----:B------:R-:W-:-:S04]  /*04c0*/  FADD R6, R6, R9 ;  /* 0x0000000906067221 */ /* 0x000fc80000000000 */
[----:B------:R-:W-:-:S05]  /*04d0*/  FADD R5, R5, R6 ;  /* 0x0000000605057221 */ /* 0x000fca0000000000 */
[----:B------:R-:W0:Y:S02]  /*04e0*/  SHFL.BFLY PT, R4, R5, 0x10, 0x1f ;  /* 0x0e001f0005047f89 */ /* 0x000e2400000e0000 */
[----:B0-----:R-:W-:-:S05]  /*04f0*/  FADD R4, R5, R4 ;  /* 0x0000000405047221 */ /* 0x001fca0000000000 */
[----:B------:R-:W0:Y:S02]  /*0500*/  SHFL.BFLY PT, R7, R4, 0x8, 0x1f ;  /* 0x0d001f0004077f89 */ /* 0x000e2400000e0000 */
[----:B0-----:R-:W-:-:S05]  /*0510*/  FADD R7, R4, R7 ;  /* 0x0000000704077221 */ /* 0x001fca0000000000 */
[----:B------:R-:W0:Y:S02]  /*0520*/  SHFL.BFLY PT, R6, R7, 0x4, 0x1f ;  /* 0x0c801f0007067f89 */ /* 0x000e2400000e0000 */
[----:B0-----:R-:W-:-:S05]  /*0530*/  FADD R6, R7, R6 ;  /* 0x0000000607067221 */ /* 0x001fca0000000000 */
[----:B------:R-:W0:Y:S02]  /*0540*/  SHFL.BFLY PT, R9, R6, 0x2, 0x1f ;  /* 0x0c401f0006097f89 */ /* 0x000e2400000e0000 */
[----:B0-----:R-:W-:-:S05]  /*0550*/  FADD R9, R6, R9 ;  /* 0x0000000906097221 */ /* 0x001fca0000000000 */
[----:B------:R-:W0:Y:S01]  /*0560*/  SHFL.BFLY PT, R8, R9, 0x1, 0x1f ;  /* 0x0c201f0009087f89 */ /* 0x000e2200000e0000 */
[----:B------:R-:W-:-:S04]  /*0570*/  SHF.R.U32.HI R10, RZ, 0x3, R12 ;  /* 0x00000003ff0a7819 */ /* 0x000fc8000001160c */
[----:B------:R-:W-:Y:S01]  /*0580*/  LOP3.LUT R10, R10, 0x1c, RZ, 0xc0, !PT ;  /* 0x0000001c0a0a7812 */ /* 0x000fe200078ec0ff */
[----:B0-----:R-:W-:-:S05]  /*0590*/  FADD R11, R9, R8 ;  /* 0x00000008090b7221 */ /* 0x001fca0000000000 */
[----:B------:R-:W-:Y:S04]  /*05a0*/  @!P2 STS [R10], R11 ;  /* 0x0000000b0a00a388 */ /* 0x000fe80000000800 */
[----:B------:R-:W-:Y:S06]  /*05b0*/  BAR.SYNC 0x0 ;  /* 0x0000000000007b1d */ /* 0x000fec0000000000 */
[----:B------:R-:W0:Y:S04]  /*05c0*/  @!P1 LDS R0, [R12.X4] ;  /* 0x000000000c009984 */ /* 0x000e280000004800 */
[----:B0-----:R-:W0:Y:S02]  /*05d0*/  SHFL.BFLY PT, R5, R0, 0x4, 0x1f ;  /* 0x0c801f0000057f89 */ /* 0x001e2400000e0000 */
[----:B0-----:R-:W-:-:S05]  /*05e0*/  FADD R5, R0, R5 ;  /* 0x0000000500057221 */ /* 0x001fca0000000000 */
[----:B------:R-:W0:Y:S01]  /*05f0*/  SHFL.BFLY PT, R4, R5, 0x2, 0x1f ;  /* 0x0c401f0005047f89 */ /* 0x000e2200000e0000 */
[----:B------:R-:W-:Y:S01]  /*0600*/  LOP3.LUT P0, RZ, R12, 0x7, RZ, 0xc0, !PT ;  /* 0x000000070cff7812 */ /* 0x000fe2000780c0ff */
[----:B0-----:R-:W-:-:S05]  /*0610*/  FADD R4, R5, R4 ;  /* 0x0000000405047221 */ /* 0x001fca0000000000 */
[----:B------:R-:W0:Y:S01]  /*0620*/  SHFL.BFLY PT, R7, R4, 0x1, 0x1f ;  /* 0x0c201f0004077f89 */ /* 0x000e2200000e0000 */
[----:B------:R-:W-:Y:S01]  /*0630*/  ISETP.LT.AND P0, PT, R12, 0x8, !P0 ;  /* 0x000000080c00780c */ /* 0x000fe20004701270 */
[----:B0-----:R-:W-:-:S12]  /*0640*/  FADD R7, R4, R7 ;  /* 0x0000000704077221 */ /* 0x001fd80000000000 */
[----:B------:R-:W-:Y:S04]  /*0650*/  @P0 STS [R12.X4], R7 ;  /* 0x000000070c000388 */ /* 0x000fe80000004800 */
[----:B------:R-:W-:Y:S06]  /*0660*/  BAR.SYNC 0x0 ;  /* 0x0000000000007b1d */ /* 0x000fec0000000000 */
[----:B------:R-:W0:Y:S04]  /*0670*/  LDS R31, [RZ] ;  /* 0x00000000ff1f7984 */ /* 0x000e280000000800 */
[----:B------:R-:W-:Y:S06]  /*0680*/  BAR.SYNC 0x0 ;  /* 0x0000000000007b1d */ /* 0x000fec0000000000 */
[----:B0-----:R-:W-:Y:S04]  /*0690*/  STS [RZ], R31 ;  /* 0x0000001fff007388 */ /* 0x001fe80000000800 */
[----:B------:R-:W-:Y:S06]  /*06a0*/  BAR.SYNC 0x0 ;  /* 0x0000000000007b1d */ /* 0x000fec0000000000 */
[----:B------:R-:W0:Y:S01]  /*06b0*/  LDS R5, [RZ] ;  /* 0x00000000ff057984 */ /* 0x000e220000000800 */
[----:B------:R-:W-:-:S03]  /*06c0*/  MOV R0, 0x39924925 ;  /* 0x3992492500007802 */ /* 0x000fc60000000f00 */
[----:B------:R-:W-:Y:S06]  /*06d0*/  BAR.SYNC 0x0 ;  /* 0x0000000000007b1d */ /* 0x000fec0000000000 */
[----:B------:R-:W-:Y:S02]  /*06e0*/  ISETP.NE.AND P4, PT, R16, RZ, PT ;  /* 0x000000ff1000720c */ /* 0x000fe40003f85270 */
[----:B------:R-:W-:-:S05]  /*06f0*/  MOV R29, 0x4 ;  /* 0x00000004001d7802 */ /* 0x000fca0000000f00 */
[----:B------:R-:W-:Y:S01]  /*0700*/  IMAD.WIDE R36, R2, R29, c[0x0][0x160] ;  /* 0x0000580002247625 */ /* 0x000fe200078e021d */
[----:B0-----:R-:W-:-:S04]  /*0710*/  FFMA R13, R5, R0, 9.9999997473787516356e-06 ;  /* 0x3727c5ac050d7423 */ /* 0x001fc80000000000 */
[----:B------:R-:W0:Y:S01]  /*0720*/  MUFU.RSQ R33, R13 ;  /* 0x0000000d00217308 */ /* 0x000e220000001400 */
[----:B------:R-:W-:-:S04]  /*0730*/  IMAD.WIDE.U32 R34, R3, R29, c[0x0][0x178] ;  /* 0x00005e0003227625 */ /* 0x000fc800078e001d */
[C---:B------:R-:W-:Y:S01]  /*0740*/  IMAD.WIDE R20, R32.reuse, R29, c[0x0][0x180] ;  /* 0x0000600020147625 */ /* 0x040fe200078e021d */
[----:B0-----:R0:W-:Y:S04]  /*0750*/  @!P4 STG.E [R36.64], R33 ;  /* 0x000000212400c986 */ /* 0x0011e8000c101904 */
[----:B------:R-:W2:Y:S04]  /*0760*/  LDG.E.EL.128 R8, [R26.64] ;  /* 0x000000041a087981 */ /* 0x000ea8000c2e1d00 */
[----:B------:R-:W3:Y:S04]  /*0770*/  LDG.E.EL.128 R4, [R34.64] ;  /* 0x0000000422047981 */ /* 0x000ee8000c2e1d00 */
[----:B------:R-:W4:Y:S01]  /*0780*/  LDG.E.EL.128 R20, [R20.64] ;  /* 0x0000000414147981 */ /* 0x000f22000c2e1d00 */
[----:B------:R-:W-:-:S03]  /*0790*/  IADD3 R12, R32, 0x4, RZ ;  /* 0x00000004200c7810 */ /* 0x000fc60007ffe0ff */
[----:B------:R-:W5:Y:S02]  /*07a0*/  LDG.E.EL.128 R16, [R34.64+0x10] ;  /* 0x0000100422107981 */ /* 0x000f64000c2e1d00 */
[----:B------:R-:W-:-:S06]  /*07b0*/  IMAD.WIDE R12, R12, R29, c[0x0][0x180] ;  /* 0x000060000c0c7625 */ /* 0x000fcc00078e021d */
[----:B------:R-:W5:Y:S01]  /*07c0*/  LDG.E.EL.128 R12, [R12.64] ;  /* 0x000000040c0c7981 */ /* 0x000f62000c2e1d00 */
[----:B------:R-:W-:-:S06]  /*07d0*/  FFMA R0, R31, R0, 9.9999997473787516356e-06 ;  /* 0x3727c5ac1f007423 */ /* 0x000fcc0000000000 */
[----:B------:R-:W1:Y:S01]  /*07e0*/  MUFU.RSQ R0, R0 ;  /* 0x0000000000007308 */ /* 0x000e620000001400 */
[----:B--2---:R-:W-:Y:S02]  /*07f0*/  SHF.L.U32 R31, R8, 0x10, RZ ;  /* 0x00000010081f7819 */ /* 0x004fe400000006ff */
[C---:B------:R-:W-:Y:S02]  /*0800*/  SHF.L.U32 R27, R9.reuse, 0x10, RZ ;  /* 0x00000010091b7819 */ /* 0x040fe400000006ff */
[----:B------:R-:W-:Y:S01]  /*0810*/  PRMT R9, R9, 0x7632, R9 ;  /* 0x0000763209097816 */ /* 0x000fe20000000009 */
[----:B---3--:R-:W-:Y:S01]  /*0820*/  FADD R4, R4, 1 ;  /* 0x3f80000004047421 */ /* 0x008fe20000000000 */
[----:B-1----:R-:W-:Y:S01]  /*0830*/  FMUL R31, R0, R31 ;  /* 0x0000001f001f7220 */ /* 0x002fe20000400000 */
[----:B------:R-:W-:Y:S01]  /*0840*/  FADD R6, R6, 1 ;  /* 0x3f80000006067421 */ /* 0x000fe20000000000 */
[----:B------:R-:W-:Y:S01]  /*0850*/  FMUL R27, R0, R27 ;  /* 0x0000001b001b7220 */ /* 0x000fe20000400000 */
[----:B------:R-:W-:Y:S01]  /*0860*/  SHF.L.U32 R9, R9, 0x10, RZ ;  /* 0x0000001009097819 */ /* 0x000fe200000006ff */
[----:B----4-:R-:W-:Y:S01]  /*0870*/  FFMA R30, R31, R4, R20 ;  /* 0x000000041f1e7223 */ /* 0x010fe20000000014 */
[----:B------:R-:W-:Y:S01]  /*0880*/  PRMT R4, R8, 0x7632, R4 ;  /* 0x0000763208047816 */ /* 0x000fe20000000004 */
[----:B------:R-:W-:Y:S01]  /*0890*/  FFMA R8, R27, R6, R22 ;  /* 0x000000061b087223 */ /* 0x000fe20000000016 */
[----:B------:R-:W-:Y:S01]  /*08a0*/  FADD R20, R7, 1 ;  /* 0x3f80000007147421 */ /* 0x000fe20000000000 */
[----:B------:R-:W-:Y:S01]  /*08b0*/  FMUL R22, R0, R9 ;  /* 0x0000000900167220 */ /* 0x000fe20000400000 */
[----:B------:R-:W-:-:S03]  /*08c0*/  SHF.L.U32 R7, R4, 0x10, RZ ;  /* 0x0000001004077819 */ /* 0x000fc600000006ff */
[----:B------:R-:W-:Y:S01]  /*08d0*/  FFMA R31, R22, R20, R23 ;  /* 0x00000014161f7223 */ /* 0x000fe20000000017 */
[----:B------:R-:W-:Y:S01]  /*08e0*/  SHF.L.U32 R23, R10, 0x10, RZ ;  /* 0x000000100a177819 */ /* 0x000fe200000006ff */
[----:B------:R-:W-:Y:S01]  /*08f0*/  FADD R26, R5, 1 ;  /* 0x3f800000051a7421 */ /* 0x000fe20000000000 */
[----:B0-----:R-:W-:Y:S01]  /*0900*/  FMUL R36, R0, R7 ;  /* 0x0000000700247220 */ /* 0x001fe20000400000 */
[----:B------:R-:W-:Y:S01]  /*0910*/  CS2R R4, SRZ ;  /* 0x0000000000047805 */ /* 0x000fe2000001ff00 */
[----:B------:R-:W-:Y:S01]  /*0920*/  CS2R R6, SRZ ;  /* 0x0000000000067805 */ /* 0x000fe2000001ff00 */
[----:B------:R-:W-:Y:S01]  /*0930*/  IMAD R22, R2, 0xe00, R3 ;  /* 0x00000e0002167824 */ /* 0x000fe200078e0203 */
[----:B-----5:R-:W-:Y:S01]  /*0940*/  FADD R16, R16, 1 ;  /* 0x3f80000010107421 */ /* 0x020fe20000000000 */
[----:B------:R-:W-:Y:S01]  /*0950*/  FMUL R27, R0, R23 ;  /* 0x00000017001b7220 */ /* 0x000fe20000400000 */
[----:B------:R-:W-:Y:S02]  /*0960*/  FFMA R9, R36, R26, R21 ;  /* 0x0000001a24097223 */ /* 0x000fe40000000015 */
[----:B------:R0:W2:Y:S01]  /*0970*/  @!P3 LDG.E.EL.128 R4, [R24.64] ;  /* 0x000000041804b981 */ /* 0x0000a2000c2e1d00 */
[----:B------:R-:W-:Y:S01]  /*0980*/  FFMA R12, R27, R16, R12 ;  /* 0x000000101b0c7223 */ /* 0x000fe2000000000c */
[----:B------:R-:W-:Y:S01]  /*0990*/  IADD3 R36, R22, 0x800, RZ ;  /* 0x0000080016247810 */ /* 0x000fe20007ffe0ff */
[----:B------:R-:W-:Y:S01]  /*09a0*/  CS2R R26, SRZ ;  /* 0x00000000001a7805 */ /* 0x000fe2000001ff00 */
[----:B------:R-:W-:Y:S01]  /*09b0*/  CS2R R20, SRZ ;  /* 0x0000000000147805 */ /* 0x000fe2000001ff00 */
[----:B------:R-:W-:Y:S01]  /*09c0*/  CS2R R22, SRZ ;  /* 0x0000000000167805 */ /* 0x000fe2000001ff00 */
[----:B0-----:R-:W-:Y:S01]  /*09d0*/  CS2R R24, SRZ ;  /* 0x0000000000187805 */ /* 0x001fe2000001ff00 */
[----:B------:R-:W-:-:S05]  /*09e0*/  IMAD.WIDE R36, R36, R29, c[0x0][0x180] ;  /* 0x0000600024247625 */ /* 0x000fca00078e021d */
[----:B------:R-:W3:Y:S04]  /*09f0*/  @!P3 LDG.E.EL.128 R24, [R34.64+0x2000] ;  /* 0x002000042218b981 */ /* 0x000ee8000c2e1d00 */
[----:B------:R0:W4:Y:S01]  /*0a00*/  @!P3 LDG.E.EL.128 R20, [R36.64] ;  /* 0x000000042414b981 */ /* 0x000122000c2e1d00 */
[----:B------:R-:W-:Y:S01]  /*0a10*/  SHF.L.U32 R33, R11, 0x10, RZ ;  /* 0x000000100b217819 */ /* 0x000fe200000006ff */
[----:B------:R-:W-:-:S04]  /*0a20*/  FADD R18, R18, 1 ;  /* 0x3f80000012127421 */ /* 0x000fc80000000000 */
[----:B------:R-:W-:-:S04]  /*0a30*/  FMUL R33, R0, R33 ;  /* 0x0000002100217220 */ /* 0x000fc80000400000 */
[----:B------:R-:W-:Y:S01]  /*0a40*/  FFMA R14, R33, R18, R14 ;  /* 0x00000012210e7223 */ /* 0x000fe2000000000e */
[----:B------:R-:W-:Y:S02]  /*0a50*/  IADD3 R32, R32, 0x804, RZ ;  /* 0x0000080420207810 */ /* 0x000fe40007ffe0ff */
[----:B--2---:R-:W-:-:S04]  /*0a60*/  SEL R16, R4, RZ, !P3 ;  /* 0x000000ff04107207 */ /* 0x004fc80005800000 */
[----:B0-----:R-:W-:Y:S02]  /*0a70*/  SHF.L.U32 R37, R16, 0x10, RZ ;  /* 0x0000001010257819 */ /* 0x001fe400000006ff */
[----:B------:R-:W-:-:S03]  /*0a80*/  SEL R18, R5, RZ, !P3 ;  /* 0x000000ff05127207 */ /* 0x000fc60005800000 */
[----:B------:R-:W-:Y:S01]  /*0a90*/  FMUL R4, R0, R37 ;  /* 0x0000002500047220 */ /* 0x000fe20000400000 */
[----:B---3--:R-:W-:Y:S02]  /*0aa0*/  SEL R24, R24, RZ, !P3 ;  /* 0x000000ff18187207 */ /* 0x008fe40005800000 */
[----:B----4-:R-:W-:-:S03]  /*0ab0*/  SEL R20, R20, RZ, !P3 ;  /* 0x000000ff14147207 */ /* 0x010fc60005800000 */
[----:B------:R-:W-:Y:S01]  /*0ac0*/  FADD R33, R24, 1 ;  /* 0x3f80000018217421 */ /* 0x000fe20000000000 */
[----:B------:R-:W-:-:S03]  /*0ad0*/  SHF.L.U32 R5, R18, 0x10, RZ ;  /* 0x0000001012057819 */ /* 0x000fc600000006ff */
[----:B------:R-:W-:Y:S01]  /*0ae0*/  FFMA R4, R4, R33, R20 ;  /* 0x0000002104047223 */ /* 0x000fe20000000014 */
[----:B------:R-:W-:Y:S02]  /*0af0*/  SEL R20, R26, RZ, !P3 ;  /* 0x000000ff1a147207 */ /* 0x000fe40005800000 */
[----:B------:R-:W-:Y:S02]  /*0b00*/  PRMT R16, R16, 0x7632, R16 ;  /* 0x0000763210107816 */ /* 0x000fe40000000010 */
[----:B------:R-:W-:Y:S01]  /*0b10*/  SEL R24, R22, RZ, !P3 ;  /* 0x000000ff16187207 */ /* 0x000fe20005800000 */
[----:B------:R-:W-:Y:S01]  /*0b20*/  FADD R20, R20, 1 ;  /* 0x3f80000014147421 */ /* 0x000fe20000000000 */
[----:B------:R-:W-:Y:S01]  /*0b30*/  SEL R22, R25, RZ, !P3 ;  /* 0x000000ff19167207 */ /* 0x000fe20005800000 */
[----:B------:R-:W-:Y:S01]  /*0b40*/  FMUL R5, R0, R5 ;  /* 0x0000000500057220 */ /* 0x000fe20000400000 */
[----:B------:R-:W-:Y:S02]  /*0b50*/  SHF.L.U32 R25, R16, 0x10, RZ ;  /* 0x0000001010197819 */ /* 0x000fe400000006ff */
[----:B------:R-:W-:Y:S01]  /*0b60*/  PRMT R10, R18, 0x7632, R10 ;  /* 0x00007632120a7816 */ /* 0x000fe2000000000a */
[----:B------:R-:W-:Y:S01]  /*0b70*/  FFMA R5, R5, R20, R24 ;  /* 0x0000001405057223 */ /* 0x000fe20000000018 */
[----:B------:R-:W-:Y:S01]  /*0b80*/  SEL R24, R27, RZ, !P3 ;  /* 0x000000ff1b187207 */ /* 0x000fe20005800000 */
[----:B------:R-:W-:Y:S01]  /*0b90*/  FMUL R20, R0, R25 ;  /* 0x0000001900147220 */ /* 0x000fe20000400000 */
[----:B------:R-:W-:-:S02]  /*0ba0*/  SHF.L.U32 R25, R10, 0x10, RZ ;  /* 0x000000100a197819 */ /* 0x000fc400000006ff */
[----:B------:R-:W-:Y:S01]  /*0bb0*/  SEL R16, R23, RZ, !P3 ;  /* 0x000000ff17107207 */ /* 0x000fe20005800000 */
[----:B------:R-:W-:Y:S02]  /*0bc0*/  FADD R24, R24, 1 ;  /* 0x3f80000018187421 */ /* 0x000fe40000000000 */
[----:B------:R-:W-:Y:S01]  /*0bd0*/  FMUL R25, R0, R25 ;  /* 0x0000001900197220 */ /* 0x000fe20000400000 */
[----:B------:R-:W-:Y:S01]  /*0be0*/  SEL R33, R21, RZ, !P3 ;  /* 0x000000ff15217207 */ /* 0x000fe20005800000 */
[----:B------:R-:W-:Y:S01]  /*0bf0*/  FADD R21, R22, 1 ;  /* 0x3f80000016157421 */ /* 0x000fe20000000000 */
[----:B------:R-:W-:Y:S01]  /*0c00*/  CS2R R26, SRZ ;  /* 0x00000000001a7805 */ /* 0x000fe2000001ff00 */
[----:B------:R-:W-:Y:S02]  /*0c10*/  FFMA R16, R25, R24, R16 ;  /* 0x0000001819107223 */ /* 0x000fe40000000010 */
[----:B------:R-:W-:Y:S01]  /*0c20*/  CS2R R24, SRZ ;  /* 0x0000000000187805 */ /* 0x000fe2000001ff00 */
[----:B------:R-:W-:Y:S01]  /*0c30*/  FFMA R18, R20, R21, R33 ;  /* 0x0000001514127223 */ /* 0x000fe20000000021 */
[----:B------:R-:W-:Y:S01]  /*0c40*/  CS2R R22, SRZ ;  /* 0x0000000000167805 */ /* 0x000fe2000001ff00 */
[----:B------:R-:W-:Y:S01]  /*0c50*/  CS2R R20, SRZ ;  /* 0x0000000000147805 */ /* 0x000fe2000001ff00 */
[----:B------:R-:W-:-:S02]  /*0c60*/  IMAD.WIDE R32, R32, R29, c[0x0][0x180] ;  /* 0x0000600020207625 */ /* 0x000fc400078e021d */
[----:B------:R-:W2:Y:S04]  /*0c70*/  @!P3 LDG.E.EL.128 R24, [R34.64+0x2010] ;  /* 0x002010042218b981 */ /* 0x000ea8000c2e1d00 */
[----:B------:R0:W3:Y:S01]  /*0c80*/  @!P3 LDG.E.EL.128 R20, [R32.64] ;  /* 0x000000042014b981 */ /* 0x0000e2000c2e1d00 */
[----:B------:R-:W-:Y:S01]  /*0c90*/  FMUL R5, R5, R5 ;  /* 0x0000000505057220 */ /* 0x000fe20000400000 */
[----:B------:R-:W-:Y:S01]  /*0ca0*/  FMUL R4, R4, R4 ;  /* 0x0000000404047220 */ /* 0x000fe20000400000 */
[----:B------:R-:W-:Y:S01]  /*0cb0*/  FMUL R18, R18, R18 ;  /* 0x0000001212127220 */ /* 0x000fe20000400000 */
[----:B------:R-:W-:-:S03]  /*0cc0*/  PRMT R10, R10, 0x7632, R10 ;  /* 0x000076320a0a7816 */ /* 0x000fc6000000000a */
[----:B------:R-:W-:Y:S02]  /*0cd0*/  FSEL R37, R4, -RZ, !P3 ;  /* 0x800000ff04257208 */ /* 0x000fe40005800000 */
[----:B------:R-:W-:Y:S02]  /*0ce0*/  FSEL R18, R18, -RZ, !P3 ;  /* 0x800000ff12127208 */ /* 0x000fe40005800000 */
[----:B0-----:R-:W-:Y:S02]  /*0cf0*/  FSEL R33, R5, -RZ, !P3 ;  /* 0x800000ff05217208 */ /* 0x001fe40005800000 */
[----:B------:R-:W-:Y:S01]  /*0d00*/  SHF.L.U32 R5, R10, 0x10, RZ ;  /* 0x000000100a057819 */ /* 0x000fe200000006ff */
[----:B------:R-:W-:Y:S01]  /*0d10*/  FFMA R30, R30, R30, R37 ;  /* 0x0000001e1e1e7223 */ /* 0x000fe20000000025 */
[----:B------:R-:W-:Y:S01]  /*0d20*/  FFMA R9, R9, R9, R18 ;  /* 0x0000000909097223 */ /* 0x000fe20000000012 */
[----:B------:R-:W-:Y:S01]  /*0d30*/  FFMA R33, R8, R8, R33 ;  /* 0x0000000808217223 */ /* 0x000fe20000000021 */
[----:B------:R-:W-:Y:S01]  /*0d40*/  FADD R17, R17, 1 ;  /* 0x3f80000011117421 */ /* 0x000fe20000000000 */
[----:B------:R-:W-:Y:S01]  /*0d50*/  FMUL R8, R0, R5 ;  /* 0x0000000500087220 */ /* 0x000fe20000400000 */
[----:B------:R-:W-:Y:S01]  /*0d60*/  SEL R6, R6, RZ, !P3 ;  /* 0x000000ff06067207 */ /* 0x000fe20005800000 */
[----:B------:R-:W-:-:S02]  /*0d70*/  FADD R30, R9, R30 ;  /* 0x0000001e091e7221 */ /* 0x000fc40000000000 */
[----:B------:R-:W-:Y:S01]  /*0d80*/  FFMA R13, R8, R17, R13 ;  /* 0x00000011080d7223 */ /* 0x000fe2000000000d */
[C---:B------:R-:W-:Y:S02]  /*0d90*/  SHF.L.U32 R9, R6.reuse, 0x10, RZ ;  /* 0x0000001006097819 */ /* 0x040fe400000006ff */
[----:B------:R-:W-:Y:S02]  /*0da0*/  PRMT R6, R6, 0x7632, R6 ;  /* 0x0000763206067816 */ /* 0x000fe40000000006 */
[----:B------:R-:W-:Y:S01]  /*0db0*/  SEL R7, R7, RZ, !P3 ;  /* 0x000000ff07077207 */ /* 0x000fe20005800000 */
[----:B------:R-:W-:Y:S01]  /*0dc0*/  FMUL R9, R0, R9 ;  /* 0x0000000900097220 */ /* 0x000fe20000400000 */
[----:B------:R-:W-:Y:S01]  /*0dd0*/  SHF.L.U32 R17, R6, 0x10, RZ ;  /* 0x0000001006117819 */ /* 0x000fe200000006ff */
[----:B------:R-:W-:-:S04]  /*0de0*/  FMUL R16, R16, R16 ;  /* 0x0000001010107220 */ /* 0x000fc80000400000 */
[----:B------:R-:W-:Y:S01]  /*0df0*/  FMUL R6, R0, R17 ;  /* 0x0000001100067220 */ /* 0x000fe20000400000 */
[----:B------:R-:W-:Y:S01]  /*0e00*/  FSEL R16, R16, -RZ, !P3 ;  /* 0x800000ff10107208 */ /* 0x000fe20005800000 */
[----:B------:R-:W-:Y:S01]  /*0e10*/  FADD R30, R33, R30 ;  /* 0x0000001e211e7221 */ /* 0x000fe20000000000 */
[----:B------:R-:W-:-:S03]  /*0e20*/  PRMT R11, R11, 0x7632, R11 ;  /* 0x000076320b0b7816 */ /* 0x000fc6000000000b */
[----:B------:R-:W-:Y:S01]  /*0e30*/  FFMA R5, R31, R31, R16 ;  /* 0x0000001f1f057223 */ /* 0x000fe20000000010 */
[----:B------:R-:W-:-:S03]  /*0e40*/  SHF.L.U32 R11, R11, 0x10, RZ ;  /* 0x000000100b0b7819 */ /* 0x000fc600000006ff */
[----:B------:R-:W-:Y:S01]  /*0e50*/  FADD R5, R5, R30 ;  /* 0x0000001e05057221 */ /* 0x000fe20000000000 */
[----:B------:R-:W-:Y:S01]  /*0e60*/  FADD R4, R19, 1 ;  /* 0x3f80000013047421 */ /* 0x000fe20000000000 */
[----:B--2---:R-:W-:Y:S02]  /*0e70*/  SEL R8, R24, RZ, !P3 ;  /* 0x000000ff18087207 */ /* 0x004fe40005800000 */
[----:B---3--:R-:W-:-:S03]  /*0e80*/  SEL R20, R20, RZ, !P3 ;  /* 0x000000ff14147207 */ /* 0x008fc60005800000 */
[----:B------:R-:W-:Y:S01]  /*0e90*/  FADD R8, R8, 1 ;  /* 0x3f80000008087421 */ /* 0x000fe20000000000 */
[----:B------:R-:W-:-:S03]  /*0ea0*/  SEL R10, R25, RZ, !P3 ;  /* 0x000000ff190a7207 */ /* 0x000fc60005800000 */
[----:B------:R-:W-:Y:S01]  /*0eb0*/  FFMA R20, R9, R8, R20 ;  /* 0x0000000809147223 */ /* 0x000fe20000000014 */
[----:B------:R-:W-:Y:S01]  /*0ec0*/  SHF.L.U32 R9, R7, 0x10, RZ ;  /* 0x0000001007097819 */ /* 0x000fe200000006ff */
[----:B------:R-:W-:Y:S01]  /*0ed0*/  FADD R10, R10, 1 ;  /* 0x3f8000000a0a7421 */ /* 0x000fe20000000000 */
[----:B------:R-:W-:Y:S02]  /*0ee0*/  SEL R21, R21, RZ, !P3 ;  /* 0x000000ff15157207 */ /* 0x000fe40005800000 */
[----:B------:R-:W-:Y:S02]  /*0ef0*/  SEL R26, R26, RZ, !P3 ;  /* 0x000000ff1a1a7207 */ /* 0x000fe40005800000 */
[----:B------:R-:W-:Y:S01]  /*0f00*/  PRMT R7, R7, 0x7632, R7 ;  /* 0x0000763207077816 */ /* 0x000fe20000000007 */
[----:B------:R-:W-:Y:S01]  /*0f10*/  FMUL R9, R0, R9 ;  /* 0x0000000900097220 */ /* 0x000fe20000400000 */
[----:B------:R-:W-:Y:S01]  /*0f20*/  SEL R22, R22, RZ, !P3 ;  /* 0x000000ff16167207 */ /* 0x000fe20005800000 */
[----:B------:R-:W-:Y:S01]  /*0f30*/  FADD R8, R26, 1 ;  /* 0x3f8000001a087421 */ /* 0x000fe20000000000 */
[----:B------:R-:W-:Y:S01]  /*0f40*/  SEL R27, R27, RZ, !P3 ;  /* 0x000000ff1b1b7207 */ /* 0x000fe20005800000 */
[----:B------:R-:W-:Y:S01]  /*0f50*/  FFMA R10, R6, R10, R21 ;  /* 0x0000000a060a7223 */ /* 0x000fe20000000015 */
[----:B------:R-:W-:Y:S01]  /*0f60*/  SHF.L.U32 R17, R7, 0x10, RZ ;  /* 0x0000001007117819 */ /* 0x000fe200000006ff */
[----:B------:R-:W-:Y:S01]  /*0f70*/  FMUL R20, R20, R20 ;  /* 0x0000001414147220 */ /* 0x000fe20000400000 */
[----:B------:R-:W-:Y:S01]  /*0f80*/  SEL R23, R23, RZ, !P3 ;  /* 0x000000ff17177207 */ /* 0x000fe20005800000 */
[----:B------:R-:W-:Y:S01]  /*0f90*/  FFMA R8, R9, R8, R22 ;  /* 0x0000000809087223 */ /* 0x000fe20000000016 */
[----:B------:R-:W-:Y:S01]  /*0fa0*/  FADD R7, R27, 1 ;  /* 0x3f8000001b077421 */ /* 0x000fe20000000000 */
[----:B------:R-:W-:Y:S01]  /*0fb0*/  FMUL R6, R0, R17 ;  /* 0x0000001100067220 */ /* 0x000fe20000400000 */
[----:B------:R-:W-:Y:S01]  /*0fc0*/  FMUL R10, R10, R10 ;  /* 0x0000000a0a0a7220 */ /* 0x000fe20000400000 */
[----:B------:R-:W-:Y:S01]  /*0fd0*/  FSEL R9, R20, -RZ, !P3 ;  /* 0x800000ff14097208 */ /* 0x000fe20005800000 */
[----:B------:R-:W-:Y:S01]  /*0fe0*/  FMUL R8, R8, R8 ;  /* 0x0000000808087220 */ /* 0x000fe20000400000 */
[----:B------:R-:W-:-:S02]  /*0ff0*/  FFMA R7, R6, R7, R23 ;  /* 0x0000000706077223 */ /* 0x000fc40000000017 */
[----:B------:R-:W-:Y:S01]  /*1000*/  FSEL R10, R10, -RZ, !P3 ;  /* 0x800000ff0a0a7208 */ /* 0x000fe20005800000 */
[----:B------:R-:W-:Y:S01]  /*1010*/  FFMA R12, R12, R12, R9 ;  /* 0x0000000c0c0c7223 */ /* 0x000fe20000000009 */
[----:B------:R-:W-:Y:S01]  /*1020*/  FMUL R7, R7, R7 ;  /* 0x0000000707077220 */ /* 0x000fe20000400000 */
[----:B------:R-:W-:Y:S01]  /*1030*/  FSEL R9, R8, -RZ, !P3 ;  /* 0x800000ff08097208 */ /* 0x000fe20005800000 */
[----:B------:R-:W-:Y:S01]  /*1040*/  FMUL R6, R0, R11 ;  /* 0x0000000b00067220 */ /* 0x000fe20000400000 */
[----:B------:R-:W-:Y:S01]  /*1050*/  FFMA R10, R13, R13, R10 ;  /* 0x0000000d0d0a7223 */ /* 0x000fe2000000000a */
[----:B------:R-:W-:Y:S01]  /*1060*/  FADD R5, R12, R5 ;  /* 0x000000050c057221 */ /* 0x000fe20000000000 */
[----:B------:R-:W-:Y:S01]  /*1070*/  FSEL R7, R7, -RZ, !P3 ;  /* 0x800000ff07077208 */ /* 0x000fe20005800000 */
[----:B------:R-:W-:Y:S01]  /*1080*/  FFMA R4, R6, R4, R15 ;  /* 0x0000000406047223 */ /* 0x000fe2000000000f */
[----:B------:R-:W-:Y:S01]  /*1090*/  FFMA R9, R14, R14, R9 ;  /* 0x0000000e0e097223 */ /* 0x000fe20000000009 */
[----:B------:R-:W-:-:S02]  /*10a0*/  FADD R10, R10, R5 ;  /* 0x000000050a0a7221 */ /* 0x000fc40000000000 */
[----:B------:R-:W-:Y:S02]  /*10b0*/  FFMA R7, R4, R4, R7 ;  /* 0x0000000404077223 */ /* 0x000fe40000000007 */
        /* <DEDUP_REMOVED lines=8> */
[----:B------:R-:W0:Y:S04]  /*1140*/  SHFL.BFLY PT, R9, R6, 0x2, 0x1f ;  /* 0x0c401f0006097f89 */ /* 0x000e2800000e0000 */
[----:B------:R-:W1:Y:S01]  /*1150*/  S2R R10, SR_TID.X ;  /* 0x00000000000a7919 */ /* 0x000e620000002100 */
[----:B0-----:R-:W-:-:S05]  /*1160*/  FADD R9, R6, R9 ;  /* 0x0000000906097221 */ /* 0x001fca0000000000 */
[----:B------:R-:W0:Y:S01]  /*1170*/  SHFL.BFLY PT, R8, R9, 0x1, 0x1f ;  /* 0x0c201f0009087f89 */ /* 0x000e2200000e0000 */
[----:B-1----:R-:W-:-:S04]  /*1180*/  SHF.R.U32.HI R11, RZ, 0x3, R10 ;  /* 0x00000003ff0b7819 */ /* 0x002fc8000001160a */
[----:B------:R-:W-:Y:S01]  /*1190*/  LOP3.LUT R11, R11, 0x1c, RZ, 0xc0, !PT ;  /* 0x0000001c0b0b7812 */ /* 0x000fe200078ec0ff */
[----:B0-----:R-:W-:-:S05]  /*11a0*/  FADD R8, R9, R8 ;  /* 0x0000000809087221 */ /* 0x001fca0000000000 */
[----:B------:R-:W-:Y:S04]  /*11b0*/  @!P2 STS [R11], R8 ;  /* 0x000000080b00a388 */ /* 0x000fe80000000800 */
[----:B------:R-:W-:Y:S06]  /*11c0*/  BAR.SYNC 0x0 ;  /* 0x0000000000007b1d */ /* 0x000fec0000000000 */
[----:B------:R-:W0:Y:S04]  /*11d0*/  @!P1 LDS R28, [R10.X4] ;  /* 0x000000000a1c9984 */ /* 0x000e280000004800 */
[----:B0-----:R-:W0:Y:S02]  /*11e0*/  SHFL.BFLY PT, R5, R28, 0x4, 0x1f ;  /* 0x0c801f001c057f89 */ /* 0x001e2400000e0000 */
[----:B0-----:R-:W-:-:S05]  /*11f0*/  FADD R5, R28, R5 ;  /* 0x000000051c057221 */ /* 0x001fca0000000000 */
[----:B------:R-:W0:Y:S02]  /*1200*/  SHFL.BFLY PT, R4, R5, 0x2, 0x1f ;  /* 0x0c401f0005047f89 */ /* 0x000e2400000e0000 */
[----:B0-----:R-:W-:-:S05]  /*1210*/  FADD R4, R5, R4 ;  /* 0x0000000405047221 */ /* 0x001fca0000000000 */
[----:B------:R-:W0:Y:S02]  /*1220*/  SHFL.BFLY PT, R7, R4, 0x1, 0x1f ;  /* 0x0c201f0004077f89 */ /* 0x000e2400000e0000 */
[----:B0-----:R-:W-:-:S05]  /*1230*/  FADD R7, R4, R7 ;  /* 0x0000000704077221 */ /* 0x001fca0000000000 */
[----:B------:R-:W-:Y:S04]  /*1240*/  @P0 STS [R10.X4], R7 ;  /* 0x000000070a000388 */ /* 0x000fe80000004800 */
[----:B------:R-:W-:Y:S06]  /*1250*/  BAR.SYNC 0x0 ;  /* 0x0000000000007b1d */ /* 0x000fec0000000000 */
[----:B------:R-:W0:Y:S04]  /*1260*/  LDS R6, [RZ] ;  /* 0x00000000ff067984 */ /* 0x000e280000000800 */
[----:B------:R-:W-:Y:S06]  /*1270*/  BAR.SYNC 0x0 ;  /* 0x0000000000007b1d */ /* 0x000fec0000000000 */
[----:B0-----:R-:W-:Y:S04]  /*1280*/  STS [RZ], R6 ;  /* 0x00000006ff007388 */ /* 0x001fe80000000800 */
[----:B------:R-:W-:Y:S06]  /*1290*/  BAR.SYNC 0x0 ;  /* 0x0000000000007b1d */ /* 0x000fec0000000000 */
[----:B------:R-:W0:Y:S01]  /*12a0*/  LDS R8, [RZ] ;  /* 0x00000000ff087984 */ /* 0x000e220000000800 */
[----:B------:R-:W-:Y:S01]  /*12b0*/  MOV R11, 0x39924925 ;  /* 0x39924925000b7802 */ /* 0x000fe20000000f00 */
[----:B------:R-:W-:-:S04]  /*12c0*/  IMAD.WIDE R4, R2, R29, c[0x0][0x168] ;  /* 0x00005a0002047625 */ /* 0x000fc800078e021d */
[----:B------:R-:W-:-:S06]  /*12d0*/  FFMA R32, R6, R11, 9.9999997473787516356e-06 ;  /* 0x3727c5ac06207423 */ /* 0x000fcc000000000b */
[----:B------:R-:W-:Y:S01]  /*12e0*/  MUFU.RSQ R32, R32 ;  /* 0x0000002000207308 */ /* 0x000fe20000001400 */
[----:B0-----:R-:W-:-:S07]  /*12f0*/  FFMA R8, R8, R11, 9.9999997473787516356e-06 ;  /* 0x3727c5ac08087423 */ /* 0x001fce000000000b */
[----:B------:R-:W0:Y:S01]  /*1300*/  MUFU.RSQ R9, R8 ;  /* 0x0000000800097308 */ /* 0x000e220000001400 */
[----:B------:R-:W-:Y:S06]  /*1310*/  BAR.SYNC 0x0 ;  /* 0x0000000000007b1d */ /* 0x000fec0000000000 */
[----:B0-----:R0:W-:Y:S01]  /*1320*/  @!P4 STG.E [R4.64], R9 ;  /* 0x000000090400c986 */ /* 0x0011e2000c101904 */
[----:B------:R-:W-:Y:S02]  /*1330*/  MOV R26, RZ ;  /* 0x000000ff001a7202 */ /* 0x000fe40000000f00 */
[----:B------:R-:W-:Y:S01]  /*1340*/  IADD3 R37, R3, 0x4, RZ ;  /* 0x0000000403257810 */ /* 0x000fe20007ffe0ff */
[----:B------:R-:W-:-:S02]  /*1350*/  UPLOP3.LUT UP0, UPT, UPT, UPT, UPT, 0x80, 0x0 ;  /* 0x000000000000789c */ /* 0x000fc40003f0f070 */
.L_x_0:
[----:B------:R-:W-:Y:S01]  /*1360*/  LOP3.LUT R28, R26, R3, RZ, 0xfc, !PT ;  /* 0x000000031a1c7212 */ /* 0x000fe200078efcff */
[----:B0-----:R-:W-:Y:S01]  /*1370*/  CS2R R4, SRZ ;  /* 0x0000000000047805 */ /* 0x001fe2000001ff00 */
[----:B------:R-:W-:Y:S01]  /*1380*/  MOV R33, 0x2 ;  /* 0x0000000200217802 */ /* 0x000fe20000000f00 */
[----:B------:R-:W-:Y:S01]  /*1390*/  CS2R R6, SRZ ;  /* 0x0000000000067805 */ /* 0x000fe2000001ff00 */
[----:B------:R-:W-:Y:S01]  /*13a0*/  ISETP.GE.U32.AND P1, PT, R28, 0xe00, PT ;  /* 0x00000e001c00780c */ /* 0x000fe20003f26070 */
[----:B------:R-:W-:Y:S01]  /*13b0*/  IMAD R36, R2, 0xe00, R28 ;  /* 0x00000e0002247824 */ /* 0x000fe200078e021c */
[----:B------:R-:W-:Y:S01]  /*13c0*/  MOV R29, 0x4 ;  /* 0x00000004001d7802 */ /* 0x000fe20000000f00 */
[----:B------:R-:W-:-:S02]  /*13d0*/  CS2R R8, SRZ ;  /* 0x0000000000087805 */ /* 0x000fc4000001ff00 */
[----:B------:R-:W-:Y:S01]  /*13e0*/  IMAD.WIDE R16, R36, R33, c[0x0][0x170] ;  /* 0x00005c0024107625 */ /* 0x000fe200078e0221 */
[----:B------:R-:W-:-:S03]  /*13f0*/  CS2R R10, SRZ ;  /* 0x00000000000a7805 */ /* 0x000fc6000001ff00 */
[-C--:B------:R-:W-:Y:S01]  /*1400*/  IMAD.WIDE.U32 R22, R28, R29.reuse, c[0x0][0x178] ;  /* 0x00005e001c167625 */ /* 0x080fe200078e001d */
[----:B------:R-:W-:Y:S01]  /*1410*/  CS2R R12, SRZ ;  /* 0x00000000000c7805 */ /* 0x000fe2000001ff00 */
[----:B------:R-:W-:Y:S02]  /*1420*/  CS2R R14, SRZ ;  /* 0x00000000000e7805 */ /* 0x000fe4000001ff00 */
[----:B------:R0:W2:Y:S01]  /*1430*/  @!P1 LDG.E.EF.128 R4, [R16.64] ;  /* 0x0000000410049981 */ /* 0x0000a2000c0e1d00 */
[----:B------:R-:W-:-:S03]  /*1440*/  IMAD.WIDE R20, R36, R29, c[0x0][0x180] ;  /* 0x0000600024147625 */ /* 0x000fc600078e021d */
[----:B------:R-:W3:Y:S04]  /*1450*/  @!P1 LDG.E.EL.128 R8, [R22.64] ;  /* 0x0000000416089981 */ /* 0x000ee8000c2e1d00 */
[----:B------:R1:W4:Y:S01]  /*1460*/  @!P1 LDG.E.EF.128 R12, [R20.64] ;  /* 0x00000004140c9981 */ /* 0x000322000c0e1d00 */
[----:B------:R-:W-:Y:S01]  /*1470*/  CS2R R18, SRZ ;  /* 0x0000000000127805 */ /* 0x000fe2000001ff00 */
[----:B0-----:R-:W-:Y:S01]  /*1480*/  CS2R R16, SRZ ;  /* 0x0000000000107805 */ /* 0x001fe2000001ff00 */
[----:B------:R-:W-:-:S05]  /*1490*/  IMAD.WIDE.U32 R30, R26, 0x4, R34 ;  /* 0x000000041a1e7825 */ /* 0x000fca00078e0022 */
[----:B------:R0:W5:Y:S01]  /*14a0*/  @!P1 LDG.E.EL.128 R16, [R30.64+0x10] ;  /* 0x000010041e109981 */ /* 0x000162000c2e1d00 */
[----:B-1----:R-:W-:-:S05]  /*14b0*/  LOP3.LUT R21, R26, R37, RZ, 0xfc, !PT ;  /* 0x000000251a157212 */ /* 0x002fca00078efcff */
[----:B------:R-:W-:Y:S02]  /*14c0*/  IMAD R24, R2, 0xe00, R21 ;  /* 0x00000e0002187824 */ /* 0x000fe400078e0215 */
[----:B------:R-:W-:Y:S01]  /*14d0*/  CS2R R20, SRZ ;  /* 0x0000000000147805 */ /* 0x000fe2000001ff00 */
[----:B------:R-:W-:Y:S02]  /*14e0*/  IADD3 R26, P0, R3, R26, RZ ;  /* 0x0000001a031a7210 */ /* 0x000fe40007f1e0ff */
[----:B--2---:R-:W-:Y:S02]  /*14f0*/  SEL R27, R4, RZ, !P1 ;  /* 0x000000ff041b7207 */ /* 0x004fe40004800000 */
[----:B---3--:R-:W-:Y:S02]  /*1500*/  SEL R8, R8, RZ, !P1 ;  /* 0x000000ff08087207 */ /* 0x008fe40004800000 */
[----:B------:R-:W-:Y:S02]  /*1510*/  SHF.L.U32 R25, R27, 0x10, RZ ;  /* 0x000000101b197819 */ /* 0x000fe400000006ff */
[----:B----4-:R-:W-:Y:S01]  /*1520*/  SEL R12, R12, RZ, !P1 ;  /* 0x000000ff0c0c7207 */ /* 0x010fe20004800000 */
[----:B------:R-:W-:-:S02]  /*1530*/  FADD R23, R8, 1 ;  /* 0x3f80000008177421 */ /* 0x000fc40000000000 */
[----:B------:R-:W-:Y:S01]  /*1540*/  FMUL R4, R0, R25 ;  /* 0x0000001900047220 */ /* 0x000fe20000400000 */
[----:B------:R-:W-:Y:S01]  /*1550*/  SEL R5, R5, RZ, !P1 ;  /* 0x000000ff05057207 */ /* 0x000fe20004800000 */
[----:B------:R-:W-:Y:S02]  /*1560*/  IMAD.WIDE R24, R24, R29, c[0x0][0x180] ;  /* 0x0000600018187625 */ /* 0x000fe400078e021d */
[----:B------:R-:W-:Y:S02]  /*1570*/  FFMA R4, R4, R23, R12 ;  /* 0x0000001704047223 */ /* 0x000fe4000000000c */
[----:B------:R-:W-:Y:S01]  /*1580*/  CS2R R22, SRZ ;  /* 0x0000000000167805 */ /* 0x000fe2000001ff00 */
[----:B------:R-:W-:Y:S02]  /*1590*/  SEL R10, R10, RZ, !P1 ;  /* 0x000000ff0a0a7207 */ /* 0x000fe40004800000 */
[----:B------:R-:W-:-:S03]  /*15a0*/  SHF.L.U32 R8, R5, 0x10, RZ ;  /* 0x0000001005087819 */ /* 0x000fc600000006ff */
[----:B------:R1:W2:Y:S01]  /*15b0*/  @!P1 LDG.E.EF.128 R20, [R24.64] ;  /* 0x0000000418149981 */ /* 0x0002a2000c0e1d00 */
[----:B------:R-:W-:Y:S01]  /*15c0*/  SEL R14, R14, RZ, !P1 ;  /* 0x000000ff0e0e7207 */ /* 0x000fe20004800000 */
[----:B0-----:R-:W-:Y:S01]  /*15d0*/  FADD R31, R10, 1 ;  /* 0x3f8000000a1f7421 */ /* 0x001fe20000000000 */
[----:B------:R-:W-:Y:S01]  /*15e0*/  FMUL R8, R0, R8 ;  /* 0x0000000800087220 */ /* 0x000fe20000400000 */
[----:B------:R-:W-:Y:S02]  /*15f0*/  PRMT R27, R27, 0x7632, R27 ;  /* 0x000076321b1b7816 */ /* 0x000fe4000000001b */
[----:B------:R-:W-:Y:S01]  /*1600*/  SEL R10, R9, RZ, !P1 ;  /* 0x000000ff090a7207 */ /* 0x000fe20004800000 */
[----:B------:R-:W-:Y:S01]  /*1610*/  FFMA R8, R8, R31, R14 ;  /* 0x0000001f08087223 */ /* 0x000fe2000000000e */
[----:B-1----:R-:W-:Y:S02]  /*1620*/  IADD3.X R25, RZ, RZ, RZ, P0, !PT ;  /* 0x000000ffff197210 */ /* 0x002fe400007fe4ff */
[----:B------:R-:W-:-:S02]  /*1630*/  LEA R12, P0, R26, c[0x0][0x188], 0x2 ;  /* 0x000062001a0c7a11 */ /* 0x000fc400078010ff */
[----:B------:R-:W-:Y:S02]  /*1640*/  SEL R14, R13, RZ, !P1 ;  /* 0x000000ff0d0e7207 */ /* 0x000fe40004800000 */
[----:B------:R-:W-:Y:S02]  /*1650*/  SHF.L.U32 R9, R27, 0x10, RZ ;  /* 0x000000101b097819 */ /* 0x000fe400000006ff */
[----:B------:R-:W-:Y:S02]  /*1660*/  LEA.HI.X R13, R26, c[0x0][0x18c], R25, 0x2, P0 ;  /* 0x000063001a0d7a11 */ /* 0x000fe400000f1419 */
[----:B------:R-:W-:Y:S01]  /*1670*/  CS2R R24, SRZ ;  /* 0x0000000000187805 */ /* 0x000fe2000001ff00 */
[----:B------:R-:W-:Y:S01]  /*1680*/  CS2R R26, SRZ ;  /* 0x00000000001a7805 */ /* 0x000fe2000001ff00 */
[----:B------:R-:W-:-:S05]  /*1690*/  CS2R R30, SRZ ;  /* 0x00000000001e7805 */ /* 0x000fca000001ff00 */
[----:B------:R0:W3:Y:S02]  /*16a0*/  @!P1 LDG.E.EL.128 R24, [R12.64+0x10] ;  /* 0x000010040c189981 */ /* 0x0000e4000c2e1d00 */
[----:B0-----:R-:W-:Y:S02]  /*16b0*/  IMAD.WIDE.U32 R12, R28, R29, c[0x0][0x188] ;  /* 0x000062001c0c7625 */ /* 0x001fe400078e001d */
[----:B------:R-:W-:-:S06]  /*16c0*/  CS2R R28, SRZ ;  /* 0x00000000001c7805 */ /* 0x000fcc000001ff00 */
[----:B------:R0:W4:Y:S01]  /*16d0*/  @!P1 LDG.E.EL.128 R28, [R12.64] ;  /* 0x000000040c1c9981 */ /* 0x000122000c2e1d00 */
[----:B------:R-:W-:Y:S01]  /*16e0*/  FADD R10, R10, 1 ;  /* 0x3f8000000a0a7421 */ /* 0x000fe20000000000 */
[----:B------:R-:W-:Y:S01]  /*16f0*/  FMUL R9, R0, R9 ;  /* 0x0000000900097220 */ /* 0x000fe20000400000 */
[----:B------:R-:W-:-:S03]  /*1700*/  PRMT R5, R5, 0x7632, R5 ;  /* 0x0000763205057816 */ /* 0x000fc60000000005 */
[----:B------:R-:W-:Y:S01]  /*1710*/  FFMA R9, R9, R10, R14 ;  /* 0x0000000a09097223 */ /* 0x000fe2000000000e */
[----:B------:R-:W-:Y:S02]  /*1720*/  SEL R10, R11, RZ, !P1 ;  /* 0x000000ff0b0a7207 */ /* 0x000fe40004800000 */
[----:B------:R-:W-:Y:S02]  /*1730*/  SHF.L.U32 R5, R5, 0x10, RZ ;  /* 0x0000001005057819 */ /* 0x000fe400000006ff */
[----:B------:R-:W-:Y:S01]  /*1740*/  SEL R14, R15, RZ, !P1 ;  /* 0x000000ff0f0e7207 */ /* 0x000fe20004800000 */
[----:B------:R-:W-:Y:S01]  /*1750*/  FADD R10, R10, 1 ;  /* 0x3f8000000a0a7421 */ /* 0x000fe20000000000 */
[----:B------:R-:W-:Y:S01]  /*1760*/  SEL R6, R6, RZ, !P1 ;  /* 0x000000ff06067207 */ /* 0x000fe20004800000 */
[----:B------:R-:W-:Y:S01]  /*1770*/  FMUL R5, R0, R5 ;  /* 0x0000000500057220 */ /* 0x000fe20000400000 */
[----:B------:R-:W-:Y:S02]  /*1780*/  SEL R7, R7, RZ, !P1 ;  /* 0x000000ff07077207 */ /* 0x000fe40004800000 */
[----:B------:R-:W-:Y:S01]  /*1790*/  SHF.L.U32 R11, R6, 0x10, RZ ;  /* 0x00000010060b7819 */ /* 0x000fe200000006ff */
[----:B------:R-:W-:Y:S01]  /*17a0*/  FFMA R5, R5, R10, R14 ;  /* 0x0000000a05057223 */ /* 0x000fe2000000000e */
[----:B-----5:R-:W-:-:S02]  /*17b0*/  SEL R10, R16, RZ, !P1 ;  /* 0x000000ff100a7207 */ /* 0x020fc40004800000 */
[----:B0-----:R-:W-:Y:S02]  /*17c0*/  SEL R13, R18, RZ, !P1 ;  /* 0x000000ff120d7207 */ /* 0x001fe40004800000 */
[----:B------:R-:W-:Y:S01]  /*17d0*/  SHF.L.U32 R15, R7, 0x10, RZ ;  /* 0x00000010070f7819 */ /* 0x000fe200000006ff */
[----:B------:R-:W-:Y:S01]  /*17e0*/  FADD R10, R10, 1 ;  /* 0x3f8000000a0a7421 */ /* 0x000fe20000000000 */
[----:B------:R-:W-:Y:S01]  /*17f0*/  FMUL R11, R0, R11 ;  /* 0x0000000b000b7220 */ /* 0x000fe20000400000 */
[----:B------:R-:W-:Y:S01]  /*1800*/  FADD R13, R13, 1 ;  /* 0x3f8000000d0d7421 */ /* 0x000fe20000000000 */
[----:B------:R-:W-:Y:S01]  /*1810*/  PRMT R6, R6, 0x7632, R6 ;  /* 0x0000763206067816 */ /* 0x000fe20000000006 */
[----:B------:R-:W-:Y:S01]  /*1820*/  FMUL R12, R0, R15 ;  /* 0x0000000f000c7220 */ /* 0x000fe20000400000 */
[----:B------:R-:W-:Y:S02]  /*1830*/  SEL R17, R17, RZ, !P1 ;  /* 0x000000ff11117207 */ /* 0x000fe40004800000 */
[----:B------:R-:W-:-:S03]  /*1840*/  SEL R19, R19, RZ, !P1 ;  /* 0x000000ff13137207 */ /* 0x000fc60004800000 */
[----:B------:R-:W-:Y:S02]  /*1850*/  FADD R17, R17, 1 ;  /* 0x3f80000011117421 */ /* 0x000fe40000000000 */
[----:B------:R-:W-:Y:S01]  /*1860*/  FADD R19, R19, 1 ;  /* 0x3f80000013137421 */ /* 0x000fe20000000000 */
[C---:B------:R-:W-:Y:S01]  /*1870*/  FMUL R4, R32.reuse, R4 ;  /* 0x0000000420047220 */ /* 0x040fe20000400000 */
[C---:B------:R-:W-:Y:S01]  /*1880*/  FMUL R8, R32.reuse, R8 ;  /* 0x0000000820087220 */ /* 0x040fe20000400000 */
[C---:B------:R-:W-:Y:S01]  /*1890*/  FMUL R9, R32.reuse, R9 ;  /* 0x0000000920097220 */ /* 0x040fe20000400000 */
[----:B------:R-:W-:Y:S01]  /*18a0*/  FMUL R5, R32, R5 ;  /* 0x0000000520057220 */ /* 0x000fe20000400000 */
[----:B------:R-:W-:Y:S01]  /*18b0*/  PLOP3.LUT P0, PT, PT, PT, UP0, 0x80, 0x0 ;  /* 0x000000000000781c */ /* 0x000fe20003f0f008 */
[----:B------:R-:W-:Y:S01]  /*18c0*/  UPLOP3.LUT UP0, UPT, UPT, UPT, UPT, 0x40, 0x0 ;  /* 0x000000000000789c */ /* 0x000fe20003f0e870 */
[----:B--2---:R-:W-:Y:S02]  /*18d0*/  SEL R20, R20, RZ, !P1 ;  /* 0x000000ff14147207 */ /* 0x004fe40004800000 */
[----:B------:R-:W-:-:S03]  /*18e0*/  SEL R22, R22, RZ, !P1 ;  /* 0x000000ff16167207 */ /* 0x000fc60004800000 */
[----:B------:R-:W-:Y:S01]  /*18f0*/  FFMA R11, R11, R10, R20 ;  /* 0x0000000a0b0b7223 */ /* 0x000fe20000000014 */
[----:B------:R-:W-:Y:S01]  /*1900*/  PRMT R10, R7, 0x7632, R10 ;  /* 0x00007632070a7816 */ /* 0x000fe2000000000a */
[----:B------:R-:W-:Y:S01]  /*1910*/  FFMA R7, R12, R13, R22 ;  /* 0x0000000d0c077223 */ /* 0x000fe20000000016 */
[----:B------:R-:W-:Y:S02]  /*1920*/  SHF.L.U32 R13, R6, 0x10, RZ ;  /* 0x00000010060d7819 */ /* 0x000fe400000006ff */
[----:B------:R-:W-:Y:S02]  /*1930*/  SHF.L.U32 R15, R10, 0x10, RZ ;  /* 0x000000100a0f7819 */ /* 0x000fe400000006ff */
[----:B------:R-:W-:Y:S01]  /*1940*/  SEL R21, R21, RZ, !P1 ;  /* 0x000000ff15157207 */ /* 0x000fe20004800000 */
[C---:B------:R-:W-:Y:S01]  /*1950*/  FMUL R6, R0.reuse, R13 ;  /* 0x0000000d00067220 */ /* 0x040fe20000400000 */
[----:B------:R-:W-:Y:S01]  /*1960*/  SEL R23, R23, RZ, !P1 ;  /* 0x000000ff17177207 */ /* 0x000fe20004800000 */
[----:B------:R-:W-:-:S02]  /*1970*/  FMUL R10, R0, R15 ;  /* 0x0000000f000a7220 */ /* 0x000fc40000400000 */
[----:B------:R-:W-:Y:S01]  /*1980*/  FFMA R17, R6, R17, R21 ;  /* 0x0000001106117223 */ /* 0x000fe20000000015 */
[----:B------:R-:W-:Y:S01]  /*1990*/  FMUL R6, R32, R11 ;  /* 0x0000000b20067220 */ /* 0x000fe20000400000 */
[----:B------:R-:W-:Y:S02]  /*19a0*/  FFMA R19, R10, R19, R23 ;  /* 0x000000130a137223 */ /* 0x000fe40000000017 */
[----:B------:R-:W-:Y:S01]  /*19b0*/  FMUL R11, R32, R17 ;  /* 0x00000011200b7220 */ /* 0x000fe20000400000 */
[----:B---3--:R-:W-:Y:S02]  /*19c0*/  SEL R24, R24, RZ, !P1 ;  /* 0x000000ff18187207 */ /* 0x008fe40004800000 */
[----:B------:R-:W-:Y:S02]  /*19d0*/  SEL R25, R25, RZ, !P1 ;  /* 0x000000ff19197207 */ /* 0x000fe40004800000 */
[----:B------:R-:W-:Y:S01]  /*19e0*/  SEL R27, R27, RZ, !P1 ;  /* 0x000000ff1b1b7207 */ /* 0x000fe20004800000 */
[----:B------:R-:W-:-:S02]  /*19f0*/  FADD R13, R24, 1 ;  /* 0x3f800000180d7421 */ /* 0x000fc40000000000 */
[----:B------:R-:W-:Y:S01]  /*1a00*/  FADD R10, R25, 1 ;  /* 0x3f800000190a7421 */ /* 0x000fe20000000000 */
[----:B------:R-:W-:Y:S01]  /*1a10*/  FMUL R19, R32, R19 ;  /* 0x0000001320137220 */ /* 0x000fe20000400000 */
[----:B------:R-:W-:Y:S02]  /*1a20*/  FMUL R6, R6, R13 ;  /* 0x0000000d06067220 */ /* 0x000fe40000400000 */
[----:B------:R-:W-:Y:S01]  /*1a30*/  FMUL R11, R11, R10 ;  /* 0x0000000a0b0b7220 */ /* 0x000fe20000400000 */
[----:B------:R-:W-:Y:S01]  /*1a40*/  FADD R10, R27, 1 ;  /* 0x3f8000001b0a7421 */ /* 0x000fe20000000000 */
[----:B------:R-:W-:Y:S02]  /*1a50*/  SEL R26, R26, RZ, !P1 ;  /* 0x000000ff1a1a7207 */ /* 0x000fe40004800000 */
[----:B----4-:R-:W-:Y:S02]  /*1a60*/  SEL R13, R28, RZ, !P1 ;  /* 0x000000ff1c0d7207 */ /* 0x010fe40004800000 */
[----:B------:R-:W-:-:S02]  /*1a70*/  SEL R29, R29, RZ, !P1 ;  /* 0x000000ff1d1d7207 */ /* 0x000fc40004800000 */
[----:B------:R-:W-:Y:S02]  /*1a80*/  SEL R15, R30, RZ, !P1 ;  /* 0x000000ff1e0f7207 */ /* 0x000fe40004800000 */
[----:B------:R-:W-:Y:S01]  /*1a90*/  SEL R12, R31, RZ, !P1 ;  /* 0x000000ff1f0c7207 */ /* 0x000fe20004800000 */
[----:B------:R-:W-:Y:S01]  /*1aa0*/  FMUL R14, R19, R10 ;  /* 0x0000000a130e7220 */ /* 0x000fe20000400000 */
[----:B------:R-:W-:Y:S01]  /*1ab0*/  FADD R13, R13, 1 ;  /* 0x3f8000000d0d7421 */ /* 0x000fe20000000000 */
[----:B------:R-:W-:Y:S01]  /*1ac0*/  FADD R10, R29, 1 ;  /* 0x3f8000001d0a7421 */ /* 0x000fe20000000000 */
[----:B------:R-:W-:Y:S01]  /*1ad0*/  FADD R15, R15, 1 ;  /* 0x3f8000000f0f7421 */ /* 0x000fe20000000000 */
[----:B------:R-:W-:Y:S01]  /*1ae0*/  FADD R12, R12, 1 ;  /* 0x3f8000000c0c7421 */ /* 0x000fe20000000000 */
[----:B------:R-:W-:Y:S01]  /*1af0*/  FADD R26, R26, 1 ;  /* 0x3f8000001a1a7421 */ /* 0x000fe20000000000 */
[----:B------:R-:W-:Y:S01]  /*1b00*/  FMUL R7, R32, R7 ;  /* 0x0000000720077220 */ /* 0x000fe20000400000 */
[----:B------:R-:W-:Y:S01]  /*1b10*/  FMUL R4, R4, R13 ;  /* 0x0000000d04047220 */ /* 0x000fe20000400000 */
[----:B------:R-:W-:Y:S01]  /*1b20*/  FMUL R8, R8, R15 ;  /* 0x0000000f08087220 */ /* 0x000fe20000400000 */
[----:B------:R-:W-:Y:S01]  /*1b30*/  FMUL R9, R9, R10 ;  /* 0x0000000a09097220 */ /* 0x000fe20000400000 */
[----:B------:R-:W-:Y:S01]  /*1b40*/  FMUL R5, R5, R12 ;  /* 0x0000000c05057220 */ /* 0x000fe20000400000 */
[----:B------:R-:W-:Y:S01]  /*1b50*/  FMUL R7, R7, R26 ;  /* 0x0000001a07077220 */ /* 0x000fe20000400000 */
[----:B------:R-:W-:-:S02]  /*1b60*/  F2FP.BF16.F32.PACK_AB R6, R11, R6 ;  /* 0x000000060b06723e */ /* 0x000fc400000010ff */
[----:B------:R-:W-:Y:S02]  /*1b70*/  F2FP.BF16.F32.PACK_AB R4, R9, R4 ;  /* 0x000000040904723e */ /* 0x000fe400000010ff */
[----:B------:R-:W-:Y:S01]  /*1b80*/  F2FP.BF16.F32.PACK_AB R5, R5, R8 ;  /* 0x000000080505723e */ /* 0x000fe200000010ff */
[----:B------:R-:W-:Y:S01]  /*1b90*/  IMAD.WIDE R8, R36, R33, c[0x0][0x190] ;  /* 0x0000640024087625 */ /* 0x000fe200078e0221 */
[----:B------:R-:W-:Y:S02]  /*1ba0*/  F2FP.BF16.F32.PACK_AB R7, R14, R7 ;  /* 0x000000070e07723e */ /* 0x000fe400000010ff */
[----:B------:R-:W-:-:S03]  /*1bb0*/  MOV R26, 0x800 ;  /* 0x00000800001a7802 */ /* 0x000fc60000000f00 */
[----:B------:R0:W-:Y:S01]  /*1bc0*/  @!P1 STG.E.128 [R8.64], R4 ;  /* 0x0000000408009986 */ /* 0x0001e2000c101d04 */
[----:B------:R-:W-:Y:S05]  /*1bd0*/  @P0 BRA `(.L_x_0) ;  /* 0xfffff78000000947 */ /* 0x000fea000383ffff */
[----:B------:R-:W-:Y:S05]  /*1be0*/  EXIT ;  /* 0x000000000000794d */ /* 0x000fea0003800000 */
.L_x_1:
[----:B------:R-:W-:-:S00]  /*1bf0*/  BRA `(.L_x_1) ;  /* 0xfffffff000007947 */ /* 0x000fc0000383ffff */
[----:B------:R-:W-:-:S00]  /*1c00*/  NOP ;  /* 0x0000000000007918 */ /* 0x000fc00000000000 */
[----:B------:R-:W-:-:S00]  /*1c10*/  NOP ;  /* 0x0000000000007918 */ /* 0x000fc00000000000 */
[----:B------:R-:W-:-:S00]  /*1c20*/  NOP ;  /* 0x0000000000007918 */ /* 0x000fc00000000000 */
[----:B------:R-:W-:-:S00]  /*1c30*/  NOP ;  /* 0x0000000000007918 */ /* 0x000fc00000000000 */
[----:B------:R-:W-:-:S00]  /*1c40*/  NOP ;  /* 0x0000000000007918 */ /* 0x000fc00000000000 */
[----:B------:R-:W-:-:S00]  /*1c50*/  NOP ;  /* 0x0000000000007918 */ /* 0x000fc00000000000 */
[----:B------:R-:W-:-:S00]  /*1c60*/  NOP ;  /* 0x0000000000007918 */ /* 0x000fc00000000000 */
[----:B------:R-:W-:-:S00]  /*1c70*/  NOP ;  /* 0x0000000000007918 */ /* 0x000fc00000000000 */
.L_x_2:


//--------------------- .nv.global.init           --------------------------
	.section	.nv.global.init,"aw",@progbits
.nv.global.init:
	.type		_$_str,@object
	.size		_$_str,(.L_0 - _$_str)
_$_str:
        /*0000*/ 	.byte	0x5f, 0x5f, 0x43, 0x55, 0x44, 0x41, 0x5f, 0x46, 0x54, 0x5a, 0x00
.L_0:


//--------------------- .nv.shared.triton__0d1d2d3d4d5d6d7de8de --------------------------
	.section	.nv.shared.triton__0d1d2d3d4d5d6d7de8de,"aw",@nobits
	.align	16
